	.headerflags	@"EF_CUDA_TEXMODE_UNIFIED EF_CUDA_64BIT_ADDRESS EF_CUDA_SM75 EF_CUDA_VIRTUAL_SM(EF_CUDA_SM75)"
	.elftype	@"ET_EXEC"


//--------------------- .nv.info                  --------------------------
	.section	.nv.info,"",@"SHT_CUDA_INFO"
	.align	4


	//----- nvinfo : EIATTR_REGCOUNT
	.align		4
        /*0000*/ 	.byte	0x04, 0x2f
        /*0002*/ 	.short	(.L_1 - .L_0)
	.align		4
.L_0:
        /*0004*/ 	.word	index@(triton_poi_fused_view_5)
        /*0008*/ 	.word	0x00000006


	//----- nvinfo : EIATTR_FRAME_SIZE
	.align		4
.L_1:
        /*000c*/ 	.byte	0x04, 0x11
        /*000e*/ 	.short	(.L_3 - .L_2)
	.align		4
.L_2:
        /*0010*/ 	.word	index@(triton_poi_fused_view_5)
        /*0014*/ 	.word	0x00000000


	//----- nvinfo : EIATTR_MIN_STACK_SIZE
	.align		4
.L_3:
        /*0018*/ 	.byte	0x04, 0x12
        /*001a*/ 	.short	(.L_5 - .L_4)
	.align		4
.L_4:
        /*001c*/ 	.word	index@(triton_poi_fused_view_5)
        /*0020*/ 	.word	0x00000000
.L_5:


//--------------------- .nv.info.triton_poi_fused_view_5 --------------------------
	.section	.nv.info.triton_poi_fused_view_5,"",@"SHT_CUDA_INFO"
	.sectionflags	@""
	.align	4


	//----- nvinfo : EIATTR_SW_WAR
	.align		4
        /*0000*/ 	.byte	0x04, 0x36
        /*0002*/ 	.short	(.L_7 - .L_6)
.L_6:
        /*0004*/ 	.word	0x00000001


	//----- nvinfo : EIATTR_CUDA_API_VERSION
	.align		4
.L_7:
        /*0008*/ 	.byte	0x04, 0x37
        /*000a*/ 	.short	(.L_9 - .L_8)
.L_8:
        /*000c*/ 	.word	0x00000080


	//----- nvinfo : EIATTR_PARAM_CBANK
	.align		4
.L_9:
        /*0010*/ 	.byte	0x04, 0x0a
        /*0012*/ 	.short	(.L_11 - .L_10)
	.align		4
.L_10:
        /*0014*/ 	.word	index@(.nv.constant0.triton_poi_fused_view_5)
        /*0018*/ 	.short	0x0160
        /*001a*/ 	.short	0x0018


	//----- nvinfo : EIATTR_CBANK_PARAM_SIZE
	.align		4
.L_11:
        /*001c*/ 	.byte	0x03, 0x19
        /*001e*/ 	.short	0x0018


	//----- nvinfo : EIATTR_KPARAM_INFO
	.align		4
        /*0020*/ 	.byte	0x04, 0x17
        /*0022*/ 	.short	(.L_13 - .L_12)
.L_12:
        /*0024*/ 	.word	0x00000000
        /*0028*/ 	.short	0x0002
        /*002a*/ 	.short	0x0010
        /*002c*/ 	.byte	0x00, 0xf4, 0x21, 0x00


	//----- nvinfo : EIATTR_KPARAM_INFO
	.align		4
.L_13:
        /*0030*/ 	.byte	0x04, 0x17
        /*0032*/ 	.short	(.L_15 - .L_14)
.L_14:
        /*0034*/ 	.word	0x00000000
        /*0038*/ 	.short	0x0001
        /*003a*/ 	.short	0x0008
        /*003c*/ 	.byte	0x00, 0xf0, 0x11, 0x00


	//----- nvinfo : EIATTR_KPARAM_INFO
	.align		4
.L_15:
        /*0040*/ 	.byte	0x04, 0x17
        /*0042*/ 	.short	(.L_17 - .L_16)
.L_16:
        /*0044*/ 	.word	0x00000000
        /*0048*/ 	.short	0x0000
        /*004a*/ 	.short	0x0000
        /*004c*/ 	.byte	0x00, 0xf4, 0x21, 0x00


	//----- nvinfo : EIATTR_MAXREG_COUNT
	.align		4
.L_17:
        /*0050*/ 	.byte	0x03, 0x1b
        /*0052*/ 	.short	0x00ff


	//----- nvinfo : EIATTR_EXIT_INSTR_OFFSETS
	.align		4
        /*0054*/ 	.byte	0x04, 0x1c
        /*0056*/ 	.short	(.L_19 - .L_18)


	//   ....[0]....
.L_18:
        /*0058*/ 	.word	0x00000090


	//   ....[1]....
        /*005c*/ 	.word	0x000000b0


	//----- nvinfo : EIATTR_REQNTID
	.align		4
.L_19:
        /*0060*/ 	.byte	0x04, 0x10
        /*0062*/ 	.short	(.L_21 - .L_20)
.L_20:
        /*0064*/ 	.word	0x00000100
        /*0068*/ 	.word	0x00000001
        /*006c*/ 	.word	0x00000001
.L_21:


//--------------------- .nv.callgraph             --------------------------
	.section	.nv.callgraph,"",@"SHT_CUDA_CALLGRAPH"
	.align	4
	.sectionentsize	8
	.align		4
        /*0000*/ 	.word	0x00000000
	.align		4
        /*0004*/ 	.word	0xffffffff
	.align		4
        /*0008*/ 	.word	0x00000000
	.align		4
        /*000c*/ 	.word	0xfffffffe
	.align		4
        /*0010*/ 	.word	0x00000000
	.align		4
        /*0014*/ 	.word	0xfffffffd
	.align		4
        /*0018*/ 	.word	0x00000000
	.align		4
        /*001c*/ 	.word	0xfffffffc


//--------------------- .nv.rel.action            --------------------------
	.section	.nv.rel.action,"",@"SHT_CUDA_RELOCINFO"
	.align	8
	.sectionentsize	8
        /*0000*/ 	.byte	0x73, 0x00, 0x00, 0x00, 0x00, 0x00, 0x00, 0x00, 0x00, 0x00, 0x00, 0x11, 0x25, 0x00, 0x05, 0x36


//--------------------- .nv.constant0.triton_poi_fused_view_5 --------------------------
	.section	.nv.constant0.triton_poi_fused_view_5,"a",@progbits
	.sectionflags	@""
	.align	4
.nv.constant0.triton_poi_fused_view_5:
	.zero		376


//--------------------- .text.triton_poi_fused_view_5 --------------------------
	.section	.text.triton_poi_fused_view_5,"ax",@progbits
	.sectioninfo	@"SHI_REGISTERS=6"
	.align	128
        .global         triton_poi_fused_view_5
        .type           triton_poi_fused_view_5,@function
        .size           triton_poi_fused_view_5,(.L_x_1 - triton_poi_fused_view_5)
        .other          triton_poi_fused_view_5,@"STO_CUDA_ENTRY STV_DEFAULT"
triton_poi_fused_view_5:
.text.triton_poi_fused_view_5:
[----:B------:R-:W-:Y:S02]  /*0000*/  IMAD.MOV.U32 R1, RZ, RZ, c[0x0][0x28] ;  /* 0x00000a00ff017624 */ /* 0x000fe400078e00ff */
[----:B------:R-:W0:Y:S04]  /*0010*/  S2R R0, SR_TID.X ;  /* 0x0000000000007919 */ /* 0x000e280000002100 */
[----:B------:R-:W1:Y:S01]  /*0020*/  S2R R3, SR_CTAID.X ;  /* 0x0000000000037919 */ /* 0x000e620000002500 */
[----:B0-----:R-:W-:-:S05]  /*0030*/  IMAD.SHL.U32 R0, R0, 0x2, RZ ;  /* 0x0000000200007824 */ /* 0x001fca00078e00ff */
[----:B------:R-:W-:-:S04]  /*0040*/  LOP3.LUT R0, R0, 0x1fe, RZ, 0xc0, !PT ;  /* 0x000001fe00007812 */ /* 0x000fc800078ec0ff */
[----:B-1----:R-:W-:Y:S02]  /*0050*/  LEA R0, R3, R0, 0x9 ;  /* 0x0000000003007211 */ /* 0x002fe400078e48ff */
[----:B------:R-:W-:Y:S02]  /*0060*/  MOV R3, 0x2 ;  /* 0x0000000200037802 */ /* 0x000fe40000000f00 */
[----:B------:R-:W-:-:S03]  /*0070*/  ISETP.GE.AND P0, PT, R0, c[0x0][0x168], PT ;  /* 0x00005a0000007a0c */ /* 0x000fc60003f06270 */
[----:B------:R-:W-:-:S09]  /*0080*/  IMAD.WIDE R2, R0, R3, c[0x0][0x160] ;  /* 0x0000580000027625 */ /* 0x000fd200078e0203 */
[----:B------:R-:W-:Y:S05]  /*0090*/  @P0 EXIT ;  /* 0x000000000000094d */ /* 0x000fea0003800000 */
[----:B------:R-:W-:Y:S01]  /*00a0*/  STG.E.SYS [R2], RZ ;  /* 0x000000ff02007386 */ /* 0x000fe2000010e900 */
[----:B------:R-:W-:Y:S05]  /*00b0*/  EXIT ;  /* 0x000000000000794d */ /* 0x000fea0003800000 */
.L_x_0:
[----:B------:R-:W-:-:S00]  /*00c0*/  BRA `(.L_x_0) ;  /* 0xfffffff000007947 */ /* 0x000fc0000383ffff */
[----:B------:R-:W-:-:S00]  /*00d0*/  NOP ;  /* 0x0000000000007918 */ /* 0x000fc00000000000 */
[----:B------:R-:W-:-:S00]  /*00e0*/  NOP ;  /* 0x0000000000007918 */ /* 0x000fc00000000000 */
[----:B------:R-:W-:-:S00]  /*00f0*/  NOP ;  /* 0x0000000000007918 */ /* 0x000fc00000000000 */
.L_x_1:
